//
// Generated by NVIDIA NVVM Compiler
//
// Compiler Build ID: CL-36424714
// Cuda compilation tools, release 13.0, V13.0.88
// Based on NVVM 20.0.0
//

.version 9.0
.target sm_100
.address_size 64

	// .globl	_Z17y_rotation_kernelP7double2ii

.visible .entry _Z17y_rotation_kernelP7double2ii(
	.param .u64 .ptr .align 1 _Z17y_rotation_kernelP7double2ii_param_0,
	.param .u32 _Z17y_rotation_kernelP7double2ii_param_1,
	.param .u32 _Z17y_rotation_kernelP7double2ii_param_2
)
{


	ret;

}


// ===== COMPILED SASS (sm_100) =====

	.target	sm_100

	.elftype	@"ET_EXEC"


//--------------------- .note.nv.tkinfo           --------------------------
	.section	.note.nv.tkinfo,"",@"SHT_NOTE"
	.sectionflags	@"SHF_NOTE_NV_TKINFO"
	.tkinfo
        /*0018*/ 	.word	0x00000002
        /*0030*/ 	.string	""
        /*0030*/ 	.string	"ptxas"
        /*0030*/ 	.string	"Cuda compilation tools, release 13.0, V13.0.88"
        /*0030*/ 	.string	"Build cuda_13.0.r13.0/compiler.36424714_0"
        /*0030*/ 	.string	"-arch sm_100 -m 64 "



//--------------------- .note.nv.cuinfo           --------------------------
	.section	.note.nv.cuinfo,"",@"SHT_NOTE"
	.sectionflags	@"SHF_NOTE_NV_CUINFO"
        /*0018*/ 	.short	0x0002
        /*001a*/ 	.short	0x0064
        /*001c*/ 	.short	0x0082
	.zero		2


//--------------------- .nv.info                  --------------------------
	.section	.nv.info,"",@"SHT_CUDA_INFO"
	.align	4


	//----- nvinfo : EIATTR_REGCOUNT
	.align		4
        /*0000*/ 	.byte	0x04, 0x2f
        /*0002*/ 	.short	(.L_1 - .L_0)
	.align		4
.L_0:
        /*0004*/ 	.word	index@(_Z17y_rotation_kernelP7double2ii)
        /*0008*/ 	.word	0x00000004


	//----- nvinfo : EIATTR_FRAME_SIZE
	.align		4
.L_1:
        /*000c*/ 	.byte	0x04, 0x11
        /*000e*/ 	.short	(.L_3 - .L_2)
	.align		4
.L_2:
        /*0010*/ 	.word	index@(_Z17y_rotation_kernelP7double2ii)
        /*0014*/ 	.word	0x00000000


	//----- nvinfo : EIATTR_MIN_STACK_SIZE
	.align		4
.L_3:
        /*0018*/ 	.byte	0x04, 0x12
        /*001a*/ 	.short	(.L_5 - .L_4)
	.align		4
.L_4:
        /*001c*/ 	.word	index@(_Z17y_rotation_kernelP7double2ii)
        /*0020*/ 	.word	0x00000000
.L_5:


//--------------------- .nv.compat                --------------------------
	.section	.nv.compat,"",@"SHT_CUDA_COMPAT_INFO"
	.align	4
        /*0000*/ 	.byte	0x02, 0x09, 0x00, 0x00, 0x02, 0x02, 0x01, 0x00, 0x02, 0x05, 0x05, 0x00, 0x03, 0x07, 0x01, 0x01
        /*0010*/ 	.byte	0x02, 0x03, 0x00, 0x00, 0x02, 0x06, 0x01, 0x00, 0x04, 0x0b, 0x08, 0x00, 0x09, 0x00, 0x00, 0x00
        /*0020*/ 	.byte	0x00, 0x00, 0x00, 0x00


//--------------------- .nv.info._Z17y_rotation_kernelP7double2ii --------------------------
	.section	.nv.info._Z17y_rotation_kernelP7double2ii,"",@"SHT_CUDA_INFO"
	.sectionflags	@""
	.align	4


	//----- nvinfo : EIATTR_CUDA_API_VERSION
	.align		4
        /*0000*/ 	.byte	0x04, 0x37
        /*0002*/ 	.short	(.L_7 - .L_6)
.L_6:
        /*0004*/ 	.word	0x00000082


	//----- nvinfo : EIATTR_KPARAM_INFO
	.align		4
.L_7:
        /*0008*/ 	.byte	0x04, 0x17
        /*000a*/ 	.short	(.L_9 - .L_8)
.L_8:
        /*000c*/ 	.word	0x00000000
        /*0010*/ 	.short	0x0002
        /*0012*/ 	.short	0x000c
        /*0014*/ 	.byte	0x00, 0xf0, 0x11, 0x00


	//----- nvinfo : EIATTR_KPARAM_INFO
	.align		4
.L_9:
        /*0018*/ 	.byte	0x04, 0x17
        /*001a*/ 	.short	(.L_11 - .L_10)
.L_10:
        /*001c*/ 	.word	0x00000000
        /*0020*/ 	.short	0x0001
        /*0022*/ 	.short	0x0008
        /*0024*/ 	.byte	0x00, 0xf0, 0x11, 0x00


	//----- nvinfo : EIATTR_KPARAM_INFO
	.align		4
.L_11:
        /*0028*/ 	.byte	0x04, 0x17
        /*002a*/ 	.short	(.L_13 - .L_12)
.L_12:
        /*002c*/ 	.word	0x00000000
        /*0030*/ 	.short	0x0000
        /*0032*/ 	.short	0x0000
        /*0034*/ 	.byte	0x00, 0xf5, 0x21, 0x00


	//----- nvinfo : EIATTR_SPARSE_MMA_MASK
	.align		4
.L_13:
        /*0038*/ 	.byte	0x03, 0x50
        /*003a*/ 	.short	0x0000


	//----- nvinfo : EIATTR_MAXREG_COUNT
	.align		4
        /*003c*/ 	.byte	0x03, 0x1b
        /*003e*/ 	.short	0x00ff


	//----- nvinfo : EIATTR_MERCURY_ISA_VERSION
	.align		4
        /*0040*/ 	.byte	0x03, 0x5f
        /*0042*/ 	.short	0x0101


	//----- nvinfo : EIATTR_VRC_CTA_INIT_COUNT
	.align		4
        /*0044*/ 	.byte	0x02, 0x4a
	.zero		1
	.zero		1


	//----- nvinfo : EIATTR_EXIT_INSTR_OFFSETS
	.align		4
        /*0048*/ 	.byte	0x04, 0x1c
        /*004a*/ 	.short	(.L_15 - .L_14)


	//   ....[0]....
.L_14:
        /*004c*/ 	.word	0x00000010


	//----- nvinfo : EIATTR_CBANK_PARAM_SIZE
	.align		4
.L_15:
        /*0050*/ 	.byte	0x03, 0x19
        /*0052*/ 	.short	0x0010


	//----- nvinfo : EIATTR_PARAM_CBANK
	.align		4
        /*0054*/ 	.byte	0x04, 0x0a
        /*0056*/ 	.short	(.L_17 - .L_16)
	.align		4
.L_16:
        /*0058*/ 	.word	index@(.nv.constant0._Z17y_rotation_kernelP7double2ii)
        /*005c*/ 	.short	0x0380
        /*005e*/ 	.short	0x0010


	//----- nvinfo : EIATTR_SW_WAR
	.align		4
.L_17:
        /*0060*/ 	.byte	0x04, 0x36
        /*0062*/ 	.short	(.L_19 - .L_18)
.L_18:
        /*0064*/ 	.word	0x00000008
.L_19:


//--------------------- .nv.callgraph             --------------------------
	.section	.nv.callgraph,"",@"SHT_CUDA_CALLGRAPH"
	.align	4
	.sectionentsize	8
	.align		4
        /*0000*/ 	.word	0x00000000
	.align		4
        /*0004*/ 	.word	0xffffffff
	.align		4
        /*0008*/ 	.word	0x00000000
	.align		4
        /*000c*/ 	.word	0xfffffffe
	.align		4
        /*0010*/ 	.word	0x00000000
	.align		4
        /*0014*/ 	.word	0xfffffffd
	.align		4
        /*0018*/ 	.word	0x00000000
	.align		4
        /*001c*/ 	.word	0xfffffffc


//--------------------- .text._Z17y_rotation_kernelP7double2ii --------------------------
	.section	.text._Z17y_rotation_kernelP7double2ii,"ax",@progbits
	.align	128
        .global         _Z17y_rotation_kernelP7double2ii
        .type           _Z17y_rotation_kernelP7double2ii,@function
        .size           _Z17y_rotation_kernelP7double2ii,(.L_x_1 - _Z17y_rotation_kernelP7double2ii)
        .other          _Z17y_rotation_kernelP7double2ii,@"STO_CUDA_ENTRY STV_DEFAULT"
_Z17y_rotation_kernelP7double2ii:
.text._Z17y_rotation_kernelP7double2ii:
[----:B------:R-:W-:Y:S01]  /*0000*/  LDC R1, c[0x0][0x37c] ;  /* 0x0000df00ff017b82 */ /* 0x000fe20000000800 */
[----:B------:R-:W-:Y:S05]  /*0010*/  EXIT ;  /* 0x000000000000794d */ /* 0x000fea0003800000 */
.L_x_0:
[----:B------:R-:W-:-:S00]  /*0020*/  BRA `(.L_x_0) ;  /* 0xfffffffc00fc7947 */ /* 0x000fc0000383ffff */
[----:B------:R-:W-:-:S00]  /*0030*/  NOP ;  /* 0x0000000000007918 */ /* 0x000fc00000000000 */
        /* <DEDUP_REMOVED lines=12> */
.L_x_1:


//--------------------- .nv.shared.reserved.0     --------------------------
	.section	.nv.shared.reserved.0,"aw",@nobits
	.weak		__nv_reservedSMEM_offset_0_alias
	.size		__nv_reservedSMEM_offset_0_alias, 0, 64
	.other		__nv_reservedSMEM_offset_0_alias,@"STO_CUDA_RESERVED_SHARED STV_DEFAULT"
__nv_reservedSMEM_offset_0_alias:
	.zero		0
	.zero		64


//--------------------- .nv.constant0._Z17y_rotation_kernelP7double2ii --------------------------
	.section	.nv.constant0._Z17y_rotation_kernelP7double2ii,"a",@progbits
	.sectionflags	@""
	.align	4
.nv.constant0._Z17y_rotation_kernelP7double2ii:
	.zero		912


//--------------------- SYMBOLS --------------------------

	.type		.nv.reservedSmem.offset0,@object
	.size		.nv.reservedSmem.offset0,0x4
